//
// Generated by NVIDIA NVVM Compiler
//
// Compiler Build ID: CL-36424714
// Cuda compilation tools, release 13.0, V13.0.88
// Based on NVVM 20.0.0
//

.version 9.0
.target sm_100
.address_size 64

	// .globl	_Z16envejecer_kernelPiS_S_S_i

.visible .entry _Z16envejecer_kernelPiS_S_S_i(
	.param .u64 .ptr .align 1 _Z16envejecer_kernelPiS_S_S_i_param_0,
	.param .u64 .ptr .align 1 _Z16envejecer_kernelPiS_S_S_i_param_1,
	.param .u64 .ptr .align 1 _Z16envejecer_kernelPiS_S_S_i_param_2,
	.param .u64 .ptr .align 1 _Z16envejecer_kernelPiS_S_S_i_param_3,
	.param .u32 _Z16envejecer_kernelPiS_S_S_i_param_4
)
{
	.reg .pred 	%p<4>;
	.reg .b32 	%r<13>;
	.reg .b64 	%rd<12>;

	ld.param.u64 	%rd4, [_Z16envejecer_kernelPiS_S_S_i_param_1];
	ld.param.u64 	%rd3, [_Z16envejecer_kernelPiS_S_S_i_param_2];
	ld.param.u64 	%rd5, [_Z16envejecer_kernelPiS_S_S_i_param_3];
	ld.param.u32 	%r3, [_Z16envejecer_kernelPiS_S_S_i_param_4];
	cvta.to.global.u64 	%rd1, %rd4;
	cvta.to.global.u64 	%rd6, %rd5;
	ld.global.u32 	%r4, [%rd6];
	mov.u32 	%r5, %ctaid.x;
	mov.u32 	%r6, %ntid.x;
	mov.u32 	%r7, %tid.x;
	mad.lo.s32 	%r1, %r5, %r6, %r7;
	setp.ge.s32 	%p1, %r1, %r4;
	@%p1 bra 	$L__BB0_5;
	add.s32 	%r8, %r3, -321;
	setp.gt.u32 	%p2, %r8, -242;
	@%p2 bra 	$L__BB0_4;
	mul.wide.s32 	%rd9, %r1, 4;
	add.s64 	%rd2, %rd1, %rd9;
	ld.global.u32 	%r2, [%rd2];
	cvta.to.global.u64 	%rd10, %rd3;
	add.s64 	%rd11, %rd10, %rd9;
	ld.global.u32 	%r11, [%rd11];
	setp.le.s32 	%p3, %r2, %r11;
	@%p3 bra 	$L__BB0_5;
	add.s32 	%r12, %r2, 1;
	st.global.u32 	[%rd2], %r12;
	bra.uni 	$L__BB0_5;
$L__BB0_4:
	mul.wide.s32 	%rd7, %r1, 4;
	add.s64 	%rd8, %rd1, %rd7;
	ld.global.u32 	%r9, [%rd8];
	add.s32 	%r10, %r9, 1;
	st.global.u32 	[%rd8], %r10;
$L__BB0_5:
	ret;

}


// ===== COMPILED SASS (sm_100) =====

	.target	sm_100

	.elftype	@"ET_EXEC"


//--------------------- .note.nv.tkinfo           --------------------------
	.section	.note.nv.tkinfo,"",@"SHT_NOTE"
	.sectionflags	@"SHF_NOTE_NV_TKINFO"
	.tkinfo
        /*0018*/ 	.word	0x00000002
        /*0030*/ 	.string	""
        /*0030*/ 	.string	"ptxas"
        /*0030*/ 	.string	"Cuda compilation tools, release 13.0, V13.0.88"
        /*0030*/ 	.string	"Build cuda_13.0.r13.0/compiler.36424714_0"
        /*0030*/ 	.string	"-arch sm_100 -m 64 "



//--------------------- .note.nv.cuinfo           --------------------------
	.section	.note.nv.cuinfo,"",@"SHT_NOTE"
	.sectionflags	@"SHF_NOTE_NV_CUINFO"
        /*0018*/ 	.short	0x0002
        /*001a*/ 	.short	0x0064
        /*001c*/ 	.short	0x0082
	.zero		2


//--------------------- .nv.info                  --------------------------
	.section	.nv.info,"",@"SHT_CUDA_INFO"
	.align	4


	//----- nvinfo : EIATTR_REGCOUNT
	.align		4
        /*0000*/ 	.byte	0x04, 0x2f
        /*0002*/ 	.short	(.L_1 - .L_0)
	.align		4
.L_0:
        /*0004*/ 	.word	index@(_Z16envejecer_kernelPiS_S_S_i)
        /*0008*/ 	.word	0x0000000a


	//----- nvinfo : EIATTR_FRAME_SIZE
	.align		4
.L_1:
        /*000c*/ 	.byte	0x04, 0x11
        /*000e*/ 	.short	(.L_3 - .L_2)
	.align		4
.L_2:
        /*0010*/ 	.word	index@(_Z16envejecer_kernelPiS_S_S_i)
        /*0014*/ 	.word	0x00000000


	//----- nvinfo : EIATTR_MIN_STACK_SIZE
	.align		4
.L_3:
        /*0018*/ 	.byte	0x04, 0x12
        /*001a*/ 	.short	(.L_5 - .L_4)
	.align		4
.L_4:
        /*001c*/ 	.word	index@(_Z16envejecer_kernelPiS_S_S_i)
        /*0020*/ 	.word	0x00000000
.L_5:


//--------------------- .nv.compat                --------------------------
	.section	.nv.compat,"",@"SHT_CUDA_COMPAT_INFO"
	.align	4
        /*0000*/ 	.byte	0x02, 0x09, 0x00, 0x00, 0x02, 0x02, 0x01, 0x00, 0x02, 0x05, 0x05, 0x00, 0x03, 0x07, 0x01, 0x01
        /*0010*/ 	.byte	0x02, 0x03, 0x00, 0x00, 0x02, 0x06, 0x01, 0x00, 0x04, 0x0b, 0x08, 0x00, 0x09, 0x00, 0x00, 0x00
        /*0020*/ 	.byte	0x00, 0x00, 0x00, 0x00


//--------------------- .nv.info._Z16envejecer_kernelPiS_S_S_i --------------------------
	.section	.nv.info._Z16envejecer_kernelPiS_S_S_i,"",@"SHT_CUDA_INFO"
	.sectionflags	@""
	.align	4


	//----- nvinfo : EIATTR_CUDA_API_VERSION
	.align		4
        /*0000*/ 	.byte	0x04, 0x37
        /*0002*/ 	.short	(.L_7 - .L_6)
.L_6:
        /*0004*/ 	.word	0x00000082


	//----- nvinfo : EIATTR_KPARAM_INFO
	.align		4
.L_7:
        /*0008*/ 	.byte	0x04, 0x17
        /*000a*/ 	.short	(.L_9 - .L_8)
.L_8:
        /*000c*/ 	.word	0x00000000
        /*0010*/ 	.short	0x0004
        /*0012*/ 	.short	0x0020
        /*0014*/ 	.byte	0x00, 0xf0, 0x11, 0x00


	//----- nvinfo : EIATTR_KPARAM_INFO
	.align		4
.L_9:
        /*0018*/ 	.byte	0x04, 0x17
        /*001a*/ 	.short	(.L_11 - .L_10)
.L_10:
        /*001c*/ 	.word	0x00000000
        /*0020*/ 	.short	0x0003
        /*0022*/ 	.short	0x0018
        /*0024*/ 	.byte	0x00, 0xf5, 0x21, 0x00


	//----- nvinfo : EIATTR_KPARAM_INFO
	.align		4
.L_11:
        /*0028*/ 	.byte	0x04, 0x17
        /*002a*/ 	.short	(.L_13 - .L_12)
.L_12:
        /*002c*/ 	.word	0x00000000
        /*0030*/ 	.short	0x0002
        /*0032*/ 	.short	0x0010
        /*0034*/ 	.byte	0x00, 0xf5, 0x21, 0x00


	//----- nvinfo : EIATTR_KPARAM_INFO
	.align		4
.L_13:
        /*0038*/ 	.byte	0x04, 0x17
        /*003a*/ 	.short	(.L_15 - .L_14)
.L_14:
        /*003c*/ 	.word	0x00000000
        /*0040*/ 	.short	0x0001
        /*0042*/ 	.short	0x0008
        /*0044*/ 	.byte	0x00, 0xf5, 0x21, 0x00


	//----- nvinfo : EIATTR_KPARAM_INFO
	.align		4
.L_15:
        /*0048*/ 	.byte	0x04, 0x17
        /*004a*/ 	.short	(.L_17 - .L_16)
.L_16:
        /*004c*/ 	.word	0x00000000
        /*0050*/ 	.short	0x0000
        /*0052*/ 	.short	0x0000
        /*0054*/ 	.byte	0x00, 0xf5, 0x21, 0x00


	//----- nvinfo : EIATTR_SPARSE_MMA_MASK
	.align		4
.L_17:
        /*0058*/ 	.byte	0x03, 0x50
        /*005a*/ 	.short	0x0000


	//----- nvinfo : EIATTR_MAXREG_COUNT
	.align		4
        /*005c*/ 	.byte	0x03, 0x1b
        /*005e*/ 	.short	0x00ff


	//----- nvinfo : EIATTR_MERCURY_ISA_VERSION
	.align		4
        /*0060*/ 	.byte	0x03, 0x5f
        /*0062*/ 	.short	0x0101


	//----- nvinfo : EIATTR_VRC_CTA_INIT_COUNT
	.align		4
        /*0064*/ 	.byte	0x02, 0x4a
	.zero		1
	.zero		1


	//----- nvinfo : EIATTR_EXIT_INSTR_OFFSETS
	.align		4
        /*0068*/ 	.byte	0x04, 0x1c
        /*006a*/ 	.short	(.L_19 - .L_18)


	//   ....[0]....
.L_18:
        /*006c*/ 	.word	0x00000090


	//   ....[1]....
        /*0070*/ 	.word	0x00000150


	//   ....[2]....
        /*0074*/ 	.word	0x00000180


	//   ....[3]....
        /*0078*/ 	.word	0x000001e0


	//----- nvinfo : EIATTR_CBANK_PARAM_SIZE
	.align		4
.L_19:
        /*007c*/ 	.byte	0x03, 0x19
        /*007e*/ 	.short	0x0024


	//----- nvinfo : EIATTR_PARAM_CBANK
	.align		4
        /*0080*/ 	.byte	0x04, 0x0a
        /*0082*/ 	.short	(.L_21 - .L_20)
	.align		4
.L_20:
        /*0084*/ 	.word	index@(.nv.constant0._Z16envejecer_kernelPiS_S_S_i)
        /*0088*/ 	.short	0x0380
        /*008a*/ 	.short	0x0024


	//----- nvinfo : EIATTR_SW_WAR
	.align		4
.L_21:
        /*008c*/ 	.byte	0x04, 0x36
        /*008e*/ 	.short	(.L_23 - .L_22)
.L_22:
        /*0090*/ 	.word	0x00000008
.L_23:


//--------------------- .nv.callgraph             --------------------------
	.section	.nv.callgraph,"",@"SHT_CUDA_CALLGRAPH"
	.align	4
	.sectionentsize	8
	.align		4
        /*0000*/ 	.word	0x00000000
	.align		4
        /*0004*/ 	.word	0xffffffff
	.align		4
        /*0008*/ 	.word	0x00000000
	.align		4
        /*000c*/ 	.word	0xfffffffe
	.align		4
        /*0010*/ 	.word	0x00000000
	.align		4
        /*0014*/ 	.word	0xfffffffd
	.align		4
        /*0018*/ 	.word	0x00000000
	.align		4
        /*001c*/ 	.word	0xfffffffc


//--------------------- .text._Z16envejecer_kernelPiS_S_S_i --------------------------
	.section	.text._Z16envejecer_kernelPiS_S_S_i,"ax",@progbits
	.align	128
        .global         _Z16envejecer_kernelPiS_S_S_i
        .type           _Z16envejecer_kernelPiS_S_S_i,@function
        .size           _Z16envejecer_kernelPiS_S_S_i,(.L_x_2 - _Z16envejecer_kernelPiS_S_S_i)
        .other          _Z16envejecer_kernelPiS_S_S_i,@"STO_CUDA_ENTRY STV_DEFAULT"
_Z16envejecer_kernelPiS_S_S_i:
.text._Z16envejecer_kernelPiS_S_S_i:
[----:B------:R-:W-:Y:S08]  /*0000*/  LDC R1, c[0x0][0x37c] ;  /* 0x0000df00ff017b82 */ /* 0x000ff00000000800 */
[----:B------:R-:W0:Y:S01]  /*0010*/  LDC.64 R2, c[0x0][0x398] ;  /* 0x0000e600ff027b82 */ /* 0x000e220000000a00 */
[----:B------:R-:W0:Y:S02]  /*0020*/  LDCU.64 UR6, c[0x0][0x358] ;  /* 0x00006b00ff0677ac */ /* 0x000e240008000a00 */
[----:B0-----:R-:W2:Y:S05]  /*0030*/  LDG.E R2, desc[UR6][R2.64] ;  /* 0x0000000602027981 */ /* 0x001eaa000c1e1900 */
[----:B------:R-:W0:Y:S01]  /*0040*/  S2UR UR4, SR_CTAID.X ;  /* 0x00000000000479c3 */ /* 0x000e220000002500 */
[----:B------:R-:W0:Y:S07]  /*0050*/  S2R R0, SR_TID.X ;  /* 0x0000000000007919 */ /* 0x000e2e0000002100 */
[----:B------:R-:W0:Y:S02]  /*0060*/  LDC R7, c[0x0][0x360] ;  /* 0x0000d800ff077b82 */ /* 0x000e240000000800 */
[----:B0-----:R-:W-:-:S05]  /*0070*/  IMAD R7, R7, UR4, R0 ;  /* 0x0000000407077c24 */ /* 0x001fca000f8e0200 */
[----:B--2---:R-:W-:-:S13]  /*0080*/  ISETP.GE.AND P0, PT, R7, R2, PT ;  /* 0x000000020700720c */ /* 0x004fda0003f06270 */
[----:B------:R-:W-:Y:S05]  /*0090*/  @P0 EXIT ;  /* 0x000000000000094d */ /* 0x000fea0003800000 */
[----:B------:R-:W0:Y:S02]  /*00a0*/  LDCU UR4, c[0x0][0x3a0] ;  /* 0x00007400ff0477ac */ /* 0x000e240008000800 */
[----:B0-----:R-:W-:-:S04]  /*00b0*/  UIADD3 UR4, UPT, UPT, UR4, -0x141, URZ ;  /* 0xfffffebf04047890 */ /* 0x001fc8000fffe0ff */
[----:B------:R-:W-:-:S09]  /*00c0*/  UISETP.GT.U32.AND UP0, UPT, UR4, -0xf2, UPT ;  /* 0xffffff0e0400788c */ /* 0x000fd2000bf04070 */
[----:B------:R-:W-:Y:S05]  /*00d0*/  BRA.U UP0, `(.L_x_0) ;  /* 0x00000001002c7547 */ /* 0x000fea000b800000 */
[----:B------:R-:W0:Y:S08]  /*00e0*/  LDC.64 R4, c[0x0][0x390] ;  /* 0x0000e400ff047b82 */ /* 0x000e300000000a00 */
[----:B------:R-:W1:Y:S01]  /*00f0*/  LDC.64 R2, c[0x0][0x388] ;  /* 0x0000e200ff027b82 */ /* 0x000e620000000a00 */
[----:B0-----:R-:W-:-:S06]  /*0100*/  IMAD.WIDE R4, R7, 0x4, R4 ;  /* 0x0000000407047825 */ /* 0x001fcc00078e0204 */
[----:B------:R-:W2:Y:S01]  /*0110*/  LDG.E R5, desc[UR6][R4.64] ;  /* 0x0000000604057981 */ /* 0x000ea2000c1e1900 */
[----:B-1----:R-:W-:-:S05]  /*0120*/  IMAD.WIDE R2, R7, 0x4, R2 ;  /* 0x0000000407027825 */ /* 0x002fca00078e0202 */
[----:B------:R-:W2:Y:S02]  /*0130*/  LDG.E R0, desc[UR6][R2.64] ;  /* 0x0000000602007981 */ /* 0x000ea4000c1e1900 */
[----:B--2---:R-:W-:-:S13]  /*0140*/  ISETP.GT.AND P0, PT, R0, R5, PT ;  /* 0x000000050000720c */ /* 0x004fda0003f04270 */
[----:B------:R-:W-:Y:S05]  /*0150*/  @!P0 EXIT ;  /* 0x000000000000894d */ /* 0x000fea0003800000 */
[----:B------:R-:W-:-:S05]  /*0160*/  IADD3 R5, PT, PT, R0, 0x1, RZ ;  /* 0x0000000100057810 */ /* 0x000fca0007ffe0ff */
[----:B------:R-:W-:Y:S01]  /*0170*/  STG.E desc[UR6][R2.64], R5 ;  /* 0x0000000502007986 */ /* 0x000fe2000c101906 */
[----:B------:R-:W-:Y:S05]  /*0180*/  EXIT ;  /* 0x000000000000794d */ /* 0x000fea0003800000 */
.L_x_0:
[----:B------:R-:W0:Y:S02]  /*0190*/  LDC.64 R2, c[0x0][0x388] ;  /* 0x0000e200ff027b82 */ /* 0x000e240000000a00 */
[----:B0-----:R-:W-:-:S05]  /*01a0*/  IMAD.WIDE R2, R7, 0x4, R2 ;  /* 0x0000000407027825 */ /* 0x001fca00078e0202 */
[----:B------:R-:W2:Y:S02]  /*01b0*/  LDG.E R5, desc[UR6][R2.64] ;  /* 0x0000000602057981 */ /* 0x000ea4000c1e1900 */
[----:B--2---:R-:W-:-:S05]  /*01c0*/  IADD3 R5, PT, PT, R5, 0x1, RZ ;  /* 0x0000000105057810 */ /* 0x004fca0007ffe0ff */
[----:B------:R-:W-:Y:S01]  /*01d0*/  STG.E desc[UR6][R2.64], R5 ;  /* 0x0000000502007986 */ /* 0x000fe2000c101906 */
[----:B------:R-:W-:Y:S05]  /*01e0*/  EXIT ;  /* 0x000000000000794d */ /* 0x000fea0003800000 */
.L_x_1:
[----:B------:R-:W-:-:S00]  /*01f0*/  BRA `(.L_x_1) ;  /* 0xfffffffc00fc7947 */ /* 0x000fc0000383ffff */
[----:B------:R-:W-:-:S00]  /*0200*/  NOP ;  /* 0x0000000000007918 */ /* 0x000fc00000000000 */
[----:B------:R-:W-:-:S00]  /*0210*/  NOP ;  /* 0x0000000000007918 */ /* 0x000fc00000000000 */
[----:B------:R-:W-:-:S00]  /*0220*/  NOP ;  /* 0x0000000000007918 */ /* 0x000fc00000000000 */
[----:B------:R-:W-:-:S00]  /*0230*/  NOP ;  /* 0x0000000000007918 */ /* 0x000fc00000000000 */
[----:B------:R-:W-:-:S00]  /*0240*/  NOP ;  /* 0x0000000000007918 */ /* 0x000fc00000000000 */
[----:B------:R-:W-:-:S00]  /*0250*/  NOP ;  /* 0x0000000000007918 */ /* 0x000fc00000000000 */
[----:B------:R-:W-:-:S00]  /*0260*/  NOP ;  /* 0x0000000000007918 */ /* 0x000fc00000000000 */
[----:B------:R-:W-:-:S00]  /*0270*/  NOP ;  /* 0x0000000000007918 */ /* 0x000fc00000000000 */
.L_x_2:


//--------------------- .nv.shared.reserved.0     --------------------------
	.section	.nv.shared.reserved.0,"aw",@nobits
	.weak		__nv_reservedSMEM_offset_0_alias
	.size		__nv_reservedSMEM_offset_0_alias, 0, 64
	.other		__nv_reservedSMEM_offset_0_alias,@"STO_CUDA_RESERVED_SHARED STV_DEFAULT"
__nv_reservedSMEM_offset_0_alias:
	.zero		0
	.zero		64


//--------------------- .nv.constant0._Z16envejecer_kernelPiS_S_S_i --------------------------
	.section	.nv.constant0._Z16envejecer_kernelPiS_S_S_i,"a",@progbits
	.sectionflags	@""
	.align	4
.nv.constant0._Z16envejecer_kernelPiS_S_S_i:
	.zero		932


//--------------------- SYMBOLS --------------------------

	.type		.nv.reservedSmem.offset0,@object
	.size		.nv.reservedSmem.offset0,0x4
